	.headerflags	@"EF_CUDA_TEXMODE_UNIFIED EF_CUDA_64BIT_ADDRESS EF_CUDA_ACCELERATORS EF_CUDA_SM90 EF_CUDA_VIRTUAL_SM(EF_CUDA_SM90)"
	.elftype	@"ET_EXEC"


//--------------------- .nv.info                  --------------------------
	.section	.nv.info,"",@"SHT_CUDA_INFO"
	.align	4


	//----- nvinfo : EIATTR_REGCOUNT
	.align		4
        /*0000*/ 	.byte	0x04, 0x2f
        /*0002*/ 	.short	(.L_3 - .L_2)
	.align		4
.L_2:
        /*0004*/ 	.word	index@(triton_poi_fused__native_batch_norm_legit_no_training_relu_9)
        /*0008*/ 	.word	0x00000012


	//----- nvinfo : EIATTR_MIN_STACK_SIZE
	.align		4
.L_3:
        /*000c*/ 	.byte	0x04, 0x12
        /*000e*/ 	.short	(.L_5 - .L_4)
	.align		4
.L_4:
        /*0010*/ 	.word	index@(triton_poi_fused__native_batch_norm_legit_no_training_relu_9)
        /*0014*/ 	.word	0x00000000


	//----- nvinfo : EIATTR_FRAME_SIZE
	.align		4
.L_5:
        /*0018*/ 	.byte	0x04, 0x11
        /*001a*/ 	.short	(.L_7 - .L_6)
	.align		4
.L_6:
        /*001c*/ 	.word	index@(triton_poi_fused__native_batch_norm_legit_no_training_relu_9)
        /*0020*/ 	.word	0x00000000


	//----- nvinfo : EIATTR_MIN_STACK_SIZE
	.align		4
.L_7:
        /*0024*/ 	.byte	0x04, 0x12
        /*0026*/ 	.short	(.L_9 - .L_8)
	.align		4
.L_8:
        /*0028*/ 	.word	index@(triton_poi_fused__native_batch_norm_legit_no_training_relu_9)
        /*002c*/ 	.word	0x00000000
.L_9:


//--------------------- .nv.info.triton_poi_fused__native_batch_norm_legit_no_training_relu_9 --------------------------
	.section	.nv.info.triton_poi_fused__native_batch_norm_legit_no_training_relu_9,"",@"SHT_CUDA_INFO"
	.sectionflags	@""
	.align	4


	//----- nvinfo : EIATTR_CUDA_API_VERSION
	.align		4
        /*0000*/ 	.byte	0x04, 0x37
        /*0002*/ 	.short	(.L_11 - .L_10)
.L_10:
        /*0004*/ 	.word	0x0000007c


	//----- nvinfo : EIATTR_KPARAM_INFO
	.align		4
.L_11:
        /*0008*/ 	.byte	0x04, 0x17
        /*000a*/ 	.short	(.L_13 - .L_12)
.L_12:
        /*000c*/ 	.word	0x00000000
        /*0010*/ 	.short	0x0006
        /*0012*/ 	.short	0x0030
        /*0014*/ 	.byte	0x00, 0xf0, 0x11, 0x00


	//----- nvinfo : EIATTR_KPARAM_INFO
	.align		4
.L_13:
        /*0018*/ 	.byte	0x04, 0x17
        /*001a*/ 	.short	(.L_15 - .L_14)
.L_14:
        /*001c*/ 	.word	0x00000000
        /*0020*/ 	.short	0x0005
        /*0022*/ 	.short	0x0028
        /*0024*/ 	.byte	0x00, 0xf4, 0x21, 0x00


	//----- nvinfo : EIATTR_KPARAM_INFO
	.align		4
.L_15:
        /*0028*/ 	.byte	0x04, 0x17
        /*002a*/ 	.short	(.L_17 - .L_16)
.L_16:
        /*002c*/ 	.word	0x00000000
        /*0030*/ 	.short	0x0004
        /*0032*/ 	.short	0x0020
        /*0034*/ 	.byte	0x00, 0xf4, 0x21, 0x00


	//----- nvinfo : EIATTR_KPARAM_INFO
	.align		4
.L_17:
        /*0038*/ 	.byte	0x04, 0x17
        /*003a*/ 	.short	(.L_19 - .L_18)
.L_18:
        /*003c*/ 	.word	0x00000000
        /*0040*/ 	.short	0x0003
        /*0042*/ 	.short	0x0018
        /*0044*/ 	.byte	0x00, 0xf4, 0x21, 0x00


	//----- nvinfo : EIATTR_KPARAM_INFO
	.align		4
.L_19:
        /*0048*/ 	.byte	0x04, 0x17
        /*004a*/ 	.short	(.L_21 - .L_20)
.L_20:
        /*004c*/ 	.word	0x00000000
        /*0050*/ 	.short	0x0002
        /*0052*/ 	.short	0x0010
        /*0054*/ 	.byte	0x00, 0xf4, 0x21, 0x00


	//----- nvinfo : EIATTR_KPARAM_INFO
	.align		4
.L_21:
        /*0058*/ 	.byte	0x04, 0x17
        /*005a*/ 	.short	(.L_23 - .L_22)
.L_22:
        /*005c*/ 	.word	0x00000000
        /*0060*/ 	.short	0x0001
        /*0062*/ 	.short	0x0008
        /*0064*/ 	.byte	0x00, 0xf4, 0x21, 0x00


	//----- nvinfo : EIATTR_KPARAM_INFO
	.align		4
.L_23:
        /*0068*/ 	.byte	0x04, 0x17
        /*006a*/ 	.short	(.L_25 - .L_24)
.L_24:
        /*006c*/ 	.word	0x00000000
        /*0070*/ 	.short	0x0000
        /*0072*/ 	.short	0x0000
        /*0074*/ 	.byte	0x00, 0xf4, 0x21, 0x00


	//----- nvinfo : EIATTR_SPARSE_MMA_MASK
	.align		4
.L_25:
        /*0078*/ 	.byte	0x03, 0x50
        /*007a*/ 	.short	0x0000


	//----- nvinfo : EIATTR_MAXREG_COUNT
	.align		4
        /*007c*/ 	.byte	0x03, 0x1b
        /*007e*/ 	.short	0x00ff


	//----- nvinfo : EIATTR_EXIT_INSTR_OFFSETS
	.align		4
        /*0080*/ 	.byte	0x04, 0x1c
        /*0082*/ 	.short	(.L_27 - .L_26)


	//   ....[0]....
.L_26:
        /*0084*/ 	.word	0x000003d0


	//----- nvinfo : EIATTR_REQNTID
	.align		4
.L_27:
        /*0088*/ 	.byte	0x04, 0x10
        /*008a*/ 	.short	(.L_29 - .L_28)
.L_28:
        /*008c*/ 	.word	0x00000100
        /*0090*/ 	.word	0x00000001
        /*0094*/ 	.word	0x00000001


	//----- nvinfo : EIATTR_CBANK_PARAM_SIZE
	.align		4
.L_29:
        /*0098*/ 	.byte	0x03, 0x19
        /*009a*/ 	.short	0x0034


	//----- nvinfo : EIATTR_PARAM_CBANK
	.align		4
        /*009c*/ 	.byte	0x04, 0x0a
        /*009e*/ 	.short	(.L_31 - .L_30)
	.align		4
.L_30:
        /*00a0*/ 	.word	index@(.nv.constant0.triton_poi_fused__native_batch_norm_legit_no_training_relu_9)
        /*00a4*/ 	.short	0x0210
        /*00a6*/ 	.short	0x0034


	//----- nvinfo : EIATTR_SW_WAR
	.align		4
.L_31:
        /*00a8*/ 	.byte	0x04, 0x36
        /*00aa*/ 	.short	(.L_33 - .L_32)
.L_32:
        /*00ac*/ 	.word	0x00000008
.L_33:


//--------------------- .nv.callgraph             --------------------------
	.section	.nv.callgraph,"",@"SHT_CUDA_CALLGRAPH"
	.align	4
	.sectionentsize	8
	.align		4
        /*0000*/ 	.word	0x00000000
	.align		4
        /*0004*/ 	.word	0xffffffff
	.align		4
        /*0008*/ 	.word	0x00000000
	.align		4
        /*000c*/ 	.word	0xfffffffe
	.align		4
        /*0010*/ 	.word	0x00000000
	.align		4
        /*0014*/ 	.word	0xfffffffd
	.align		4
        /*0018*/ 	.word	0x00000000
	.align		4
        /*001c*/ 	.word	0xfffffffc


//--------------------- .nv.constant4             --------------------------
	.section	.nv.constant4,"a",@progbits
	.align	8
	.align		8
.nv.constant4:
        /*0000*/ 	.dword	_$_str
	.align		8
        /*0008*/ 	.dword	_$_str_$_2


//--------------------- .text.triton_poi_fused__native_batch_norm_legit_no_training_relu_9 --------------------------
	.section	.text.triton_poi_fused__native_batch_norm_legit_no_training_relu_9,"ax",@progbits
	.align	128
        .global         triton_poi_fused__native_batch_norm_legit_no_training_relu_9
        .type           triton_poi_fused__native_batch_norm_legit_no_training_relu_9,@function
        .size           triton_poi_fused__native_batch_norm_legit_no_training_relu_9,(.L_x_1 - triton_poi_fused__native_batch_norm_legit_no_training_relu_9)
        .other          triton_poi_fused__native_batch_norm_legit_no_training_relu_9,@"STO_CUDA_ENTRY STV_DEFAULT"
triton_poi_fused__native_batch_norm_legit_no_training_relu_9:
.text.triton_poi_fused__native_batch_norm_legit_no_training_relu_9:
[----:B------:R-:W-:Y:S01]  /*0000*/  LDC R1, c[0x0][0x28] ;  /* 0x00000a00ff017b82 */ /* 0x000fe20000000800 */
[----:B------:R-:W1:Y:S07]  /*0010*/  S2R R0, SR_TID.X ;  /* 0x0000000000007919 */ /* 0x000e6e0000002100 */
[----:B------:R-:W2:Y:S01]  /*0020*/  LDC.64 R2, c[0x0][0x220] ;  /* 0x00008800ff027b82 */ /* 0x000ea20000000a00 */
[----:B------:R-:W-:Y:S01]  /*0030*/  ULDC.64 UR4, c[0x0][0x208] ;  /* 0x0000820000047ab9 */ /* 0x000fe20000000a00 */
[----:B------:R-:W3:Y:S06]  /*0040*/  S2R R7, SR_CTAID.X ;  /* 0x0000000000077919 */ /* 0x000eec0000002500 */
[----:B------:R-:W4:Y:S08]  /*0050*/  LDC.64 R8, c[0x0][0x228] ;  /* 0x00008a00ff087b82 */ /* 0x000f300000000a00 */
[----:B------:R-:W5:Y:S01]  /*0060*/  LDC.64 R10, c[0x0][0x230] ;  /* 0x00008c00ff0a7b82 */ /* 0x000f620000000a00 */
[----:B-1----:R-:W-:-:S02]  /*0070*/  SHF.L.U32 R0, R0, 0x1, RZ ;  /* 0x0000000100007819 */ /* 0x002fc400000006ff */
[----:B---3--:R-:W-:Y:S02]  /*0080*/  SHF.R.S32.HI R5, RZ, 0x16, R7 ;  /* 0x00000016ff057819 */ /* 0x008fe40000011407 */
[----:B------:R-:W-:Y:S02]  /*0090*/  LOP3.LUT R0, R0, 0x1fe, RZ, 0xc0, !PT ;  /* 0x000001fe00007812 */ /* 0x000fe400078ec0ff */
[----:B------:R-:W-:Y:S02]  /*00a0*/  SGXT R5, R5, 0x1 ;  /* 0x000000010505781a */ /* 0x000fe40000000200 */
[----:B------:R-:W-:Y:S02]  /*00b0*/  LEA R0, R7, R0, 0x9 ;  /* 0x0000000007007211 */ /* 0x000fe400078e48ff */
[----:B------:R-:W1:Y:S02]  /*00c0*/  LDC.64 R6, c[0x0][0x218] ;  /* 0x00008600ff067b82 */ /* 0x000e640000000a00 */
[----:B------:R-:W-:-:S04]  /*00d0*/  LEA.HI R5, R5, R0, RZ, 0x7 ;  /* 0x0000000005057211 */ /* 0x000fc800078f38ff */
[----:B------:R-:W-:-:S04]  /*00e0*/  LOP3.LUT R5, R5, 0xffffff80, RZ, 0xc0, !PT ;  /* 0xffffff8005057812 */ /* 0x000fc800078ec0ff */
[----:B------:R-:W-:Y:S02]  /*00f0*/  IADD3 R13, R0, -R5, RZ ;  /* 0x80000005000d7210 */ /* 0x000fe40007ffe0ff */
[----:B------:R-:W3:Y:S03]  /*0100*/  LDC.64 R4, c[0x0][0x210] ;  /* 0x00008400ff047b82 */ /* 0x000ee60000000a00 */
[----:B--2---:R-:W-:-:S06]  /*0110*/  IMAD.WIDE R2, R13, 0x4, R2 ;  /* 0x000000040d027825 */ /* 0x004fcc00078e0202 */
[----:B------:R-:W2:Y:S01]  /*0120*/  LDG.E.EL.64 R2, desc[UR4][R2.64] ;  /* 0x0000000402027981 */ /* 0x000ea2000c2e1b00 */
[----:B-1----:R-:W-:-:S04]  /*0130*/  IMAD.WIDE R6, R13, 0x4, R6 ;  /* 0x000000040d067825 */ /* 0x002fc800078e0206 */
[C---:B----4-:R-:W-:Y:S02]  /*0140*/  IMAD.WIDE R8, R13.reuse, 0x4, R8 ;  /* 0x000000040d087825 */ /* 0x050fe400078e0208 */
[----:B------:R-:W4:Y:S02]  /*0150*/  LDG.E.EL.64 R6, desc[UR4][R6.64] ;  /* 0x0000000406067981 */ /* 0x000f24000c2e1b00 */
[----:B-----5:R-:W-:Y:S02]  /*0160*/  IMAD.WIDE R10, R13, 0x4, R10 ;  /* 0x000000040d0a7825 */ /* 0x020fe400078e020a */
[----:B------:R-:W5:Y:S02]  /*0170*/  LDG.E.EL.64 R8, desc[UR4][R8.64] ;  /* 0x0000000408087981 */ /* 0x000f64000c2e1b00 */
[----:B---3--:R-:W-:Y:S02]  /*0180*/  IMAD.WIDE R4, R0, 0x4, R4 ;  /* 0x0000000400047825 */ /* 0x008fe400078e0204 */
[----:B------:R-:W5:Y:S04]  /*0190*/  LDG.E.EL.64 R10, desc[UR4][R10.64] ;  /* 0x000000040a0a7981 */ /* 0x000f68000c2e1b00 */
[----:B------:R-:W4:Y:S01]  /*01a0*/  LDG.E.64 R4, desc[UR4][R4.64] ;  /* 0x0000000404047981 */ /* 0x000f22000c1e1b00 */
[----:B------:R-:W-:Y:S01]  /*01b0*/  HFMA2.MMA R14, -RZ, RZ, 1.625, 0 ;  /* 0x3e800000ff0e7435 */ /* 0x000fe200000001ff */
[----:B--2---:R-:W-:Y:S01]  /*01c0*/  FADD R2, R2, 9.9999997473787516356e-06 ;  /* 0x3727c5ac02027421 */ /* 0x004fe20000000000 */
[----:B------:R-:W-:-:S03]  /*01d0*/  FADD R3, R3, 9.9999997473787516356e-06 ;  /* 0x3727c5ac03037421 */ /* 0x000fc60000000000 */
[----:B------:R-:W1:Y:S08]  /*01e0*/  MUFU.SQRT R12, R2 ;  /* 0x00000002000c7308 */ /* 0x000e700000002000 */
[----:B------:R2:W3:Y:S01]  /*01f0*/  MUFU.SQRT R13, R3 ;  /* 0x00000003000d7308 */ /* 0x0004e20000002000 */
[C---:B-1----:R-:W-:Y:S02]  /*0200*/  FSETP.GT.AND P0, PT, R12.reuse, 8.50705917302346158658e+37, PT ;  /* 0x7e8000000c00780b */ /* 0x042fe40003f04000 */
[----:B------:R-:W-:Y:S01]  /*0210*/  FSETP.GEU.AND P2, PT, R12, 1.175494350822287508e-38, PT ;  /* 0x008000000c00780b */ /* 0x000fe20003f4e000 */
[----:B--2---:R-:W1:Y:S01]  /*0220*/  LDC.64 R2, c[0x0][0x238] ;  /* 0x00008e00ff027b82 */ /* 0x004e620000000a00 */
[----:B---3--:R-:W-:-:S02]  /*0230*/  FSETP.GT.AND P1, PT, R13, 8.50705917302346158658e+37, PT ;  /* 0x7e8000000d00780b */ /* 0x008fc40003f24000 */
[----:B------:R-:W-:-:S07]  /*0240*/  FSETP.GEU.AND P3, PT, R13, 1.175494350822287508e-38, PT ;  /* 0x008000000d00780b */ /* 0x000fce0003f6e000 */
[----:B------:R-:W-:-:S04]  /*0250*/  @P0 FMUL R12, R12, 0.25 ;  /* 0x3e8000000c0c0820 */ /* 0x000fc80000400000 */
[----:B------:R-:W-:Y:S01]  /*0260*/  @!P2 FMUL R12, R12, 16777216 ;  /* 0x4b8000000c0ca820 */ /* 0x000fe20000400000 */
[----:B------:R-:W-:-:S04]  /*0270*/  @P1 FMUL R13, R13, 0.25 ;  /* 0x3e8000000d0d1820 */ /* 0x000fc80000400000 */
[----:B------:R-:W-:Y:S01]  /*0280*/  @!P3 FMUL R13, R13, 16777216 ;  /* 0x4b8000000d0db820 */ /* 0x000fe20000400000 */
[----:B------:R-:W2:Y:S01]  /*0290*/  MUFU.RCP R12, R12 ;  /* 0x0000000c000c7308 */ /* 0x000ea20000001000 */
[----:B------:R-:W-:-:S07]  /*02a0*/  FSEL R15, R14, 1, P0 ;  /* 0x3f8000000e0f7808 */ /* 0x000fce0000000000 */
[----:B------:R-:W3:Y:S01]  /*02b0*/  MUFU.RCP R13, R13 ;  /* 0x0000000d000d7308 */ /* 0x000ee20000001000 */
[----:B------:R-:W-:Y:S01]  /*02c0*/  FSEL R14, R14, 1, P1 ;  /* 0x3f8000000e0e7808 */ /* 0x000fe20000800000 */
[----:B------:R-:W-:-:S04]  /*02d0*/  @!P2 FMUL R15, R15, 16777216 ;  /* 0x4b8000000f0fa820 */ /* 0x000fc80000400000 */
[----:B------:R-:W-:Y:S01]  /*02e0*/  @!P3 FMUL R14, R14, 16777216 ;  /* 0x4b8000000e0eb820 */ /* 0x000fe20000400000 */
[----:B----4-:R-:W-:Y:S01]  /*02f0*/  FADD R5, R5, -R7 ;  /* 0x8000000705057221 */ /* 0x010fe20000000000 */
[----:B------:R-:W-:Y:S01]  /*0300*/  FADD R4, R4, -R6 ;  /* 0x8000000604047221 */ /* 0x000fe20000000000 */
[----:B--2---:R-:W-:Y:S01]  /*0310*/  FMUL R15, R12, R15 ;  /* 0x0000000f0c0f7220 */ /* 0x004fe20000400000 */
[----:B---3--:R-:W-:-:S03]  /*0320*/  FMUL R14, R13, R14 ;  /* 0x0000000e0d0e7220 */ /* 0x008fc60000400000 */
[----:B------:R-:W-:Y:S01]  /*0330*/  FMUL R15, R4, R15 ;  /* 0x0000000f040f7220 */ /* 0x000fe20000400000 */
[----:B------:R-:W-:-:S03]  /*0340*/  FMUL R14, R5, R14 ;  /* 0x0000000e050e7220 */ /* 0x000fc60000400000 */
[----:B-----5:R-:W-:Y:S01]  /*0350*/  FFMA R8, R8, R15, R10 ;  /* 0x0000000f08087223 */ /* 0x020fe2000000000a */
[----:B------:R-:W-:-:S04]  /*0360*/  FFMA R9, R9, R14, R11 ;  /* 0x0000000e09097223 */ /* 0x000fc8000000000b */
[----:B------:R-:W-:Y:S02]  /*0370*/  FSETP.GEU.AND P0, PT, R8, RZ, PT ;  /* 0x000000ff0800720b */ /* 0x000fe40003f0e000 */
[C---:B------:R-:W-:Y:S01]  /*0380*/  FSETP.GEU.AND P1, PT, R9.reuse, RZ, PT ;  /* 0x000000ff0900720b */ /* 0x040fe20003f2e000 */
[----:B-1----:R-:W-:Y:S01]  /*0390*/  IMAD.WIDE R2, R0, 0x4, R2 ;  /* 0x0000000400027825 */ /* 0x002fe200078e0202 */
[----:B------:R-:W-:Y:S02]  /*03a0*/  FSEL R8, R8, RZ, P0 ;  /* 0x000000ff08087208 */ /* 0x000fe40000000000 */
[----:B------:R-:W-:-:S05]  /*03b0*/  FSEL R9, R9, RZ, P1 ;  /* 0x000000ff09097208 */ /* 0x000fca0000800000 */
[----:B------:R-:W-:Y:S01]  /*03c0*/  STG.E.64 desc[UR4][R2.64], R8 ;  /* 0x0000000802007986 */ /* 0x000fe2000c101b04 */
[----:B------:R-:W-:Y:S05]  /*03d0*/  EXIT ;  /* 0x000000000000794d */ /* 0x000fea0003800000 */
.L_x_0:
[----:B------:R-:W-:-:S00]  /*03e0*/  BRA `(.L_x_0) ;  /* 0xfffffffc00fc7947 */ /* 0x000fc0000383ffff */
[----:B------:R-:W-:-:S00]  /*03f0*/  NOP ;  /* 0x0000000000007918 */ /* 0x000fc00000000000 */
        /* <DEDUP_REMOVED lines=8> */
.L_x_1:


//--------------------- .nv.global.init           --------------------------
	.section	.nv.global.init,"aw",@progbits
.nv.global.init:
	.type		_$_str,@object
	.size		_$_str,(_$_str_$_2 - _$_str)
_$_str:
        /*0000*/ 	.byte	0x5f, 0x5f, 0x43, 0x55, 0x44, 0x41, 0x5f, 0x46, 0x54, 0x5a, 0x00
	.type		_$_str_$_2,@object
	.size		_$_str_$_2,(.L_1 - _$_str_$_2)
_$_str_$_2:
        /*000b*/ 	.byte	0x5f, 0x5f, 0x43, 0x55, 0x44, 0x41, 0x5f, 0x50, 0x52, 0x45, 0x43, 0x5f, 0x53, 0x51, 0x52, 0x54
        /*001b*/ 	.byte	0x00
.L_1:


//--------------------- .nv.constant0.triton_poi_fused__native_batch_norm_legit_no_training_relu_9 --------------------------
	.section	.nv.constant0.triton_poi_fused__native_batch_norm_legit_no_training_relu_9,"a",@progbits
	.sectionflags	@""
	.align	4
.nv.constant0.triton_poi_fused__native_batch_norm_legit_no_training_relu_9:
	.zero		580
